	.headerflags	@"EF_CUDA_TEXMODE_UNIFIED EF_CUDA_64BIT_ADDRESS EF_CUDA_SM86 EF_CUDA_VIRTUAL_SM(EF_CUDA_SM86)"
	.elftype	@"ET_EXEC"


//--------------------- .nv.info                  --------------------------
	.section	.nv.info,"",@"SHT_CUDA_INFO"
	.align	4


	//----- nvinfo : EIATTR_REGCOUNT
	.align		4
        /*0000*/ 	.byte	0x04, 0x2f
        /*0002*/ 	.short	(.L_1 - .L_0)
	.align		4
.L_0:
        /*0004*/ 	.word	index@(triton_poi_fused__to_copy_12)
        /*0008*/ 	.word	0x00000008


	//----- nvinfo : EIATTR_MIN_STACK_SIZE
	.align		4
.L_1:
        /*000c*/ 	.byte	0x04, 0x12
        /*000e*/ 	.short	(.L_3 - .L_2)
	.align		4
.L_2:
        /*0010*/ 	.word	index@(triton_poi_fused__to_copy_12)
        /*0014*/ 	.word	0x00000000


	//----- nvinfo : EIATTR_FRAME_SIZE
	.align		4
.L_3:
        /*0018*/ 	.byte	0x04, 0x11
        /*001a*/ 	.short	(.L_5 - .L_4)
	.align		4
.L_4:
        /*001c*/ 	.word	index@(triton_poi_fused__to_copy_12)
        /*0020*/ 	.word	0x00000000


	//----- nvinfo : EIATTR_MIN_STACK_SIZE
	.align		4
.L_5:
        /*0024*/ 	.byte	0x04, 0x12
        /*0026*/ 	.short	(.L_7 - .L_6)
	.align		4
.L_6:
        /*0028*/ 	.word	index@(triton_poi_fused__to_copy_12)
        /*002c*/ 	.word	0x00000000
.L_7:


//--------------------- .nv.info.triton_poi_fused__to_copy_12 --------------------------
	.section	.nv.info.triton_poi_fused__to_copy_12,"",@"SHT_CUDA_INFO"
	.sectionflags	@""
	.align	4


	//----- nvinfo : EIATTR_CUDA_API_VERSION
	.align		4
        /*0000*/ 	.byte	0x04, 0x37
        /*0002*/ 	.short	(.L_9 - .L_8)
.L_8:
        /*0004*/ 	.word	0x0000007c


	//----- nvinfo : EIATTR_SW2861232_WAR
	.align		4
.L_9:
        /*0008*/ 	.byte	0x01, 0x35
	.zero		2


	//----- nvinfo : EIATTR_PARAM_CBANK
	.align		4
        /*000c*/ 	.byte	0x04, 0x0a
        /*000e*/ 	.short	(.L_11 - .L_10)
	.align		4
.L_10:
        /*0010*/ 	.word	index@(.nv.constant0.triton_poi_fused__to_copy_12)
        /*0014*/ 	.short	0x0160
        /*0016*/ 	.short	0x0020


	//----- nvinfo : EIATTR_CBANK_PARAM_SIZE
	.align		4
.L_11:
        /*0018*/ 	.byte	0x03, 0x19
        /*001a*/ 	.short	0x0020


	//----- nvinfo : EIATTR_KPARAM_INFO
	.align		4
        /*001c*/ 	.byte	0x04, 0x17
        /*001e*/ 	.short	(.L_13 - .L_12)
.L_12:
        /*0020*/ 	.word	0x00000000
        /*0024*/ 	.short	0x0003
        /*0026*/ 	.short	0x0018
        /*0028*/ 	.byte	0x00, 0xf4, 0x21, 0x00


	//----- nvinfo : EIATTR_KPARAM_INFO
	.align		4
.L_13:
        /*002c*/ 	.byte	0x04, 0x17
        /*002e*/ 	.short	(.L_15 - .L_14)
.L_14:
        /*0030*/ 	.word	0x00000000
        /*0034*/ 	.short	0x0002
        /*0036*/ 	.short	0x0010
        /*0038*/ 	.byte	0x00, 0xf0, 0x11, 0x00


	//----- nvinfo : EIATTR_KPARAM_INFO
	.align		4
.L_15:
        /*003c*/ 	.byte	0x04, 0x17
        /*003e*/ 	.short	(.L_17 - .L_16)
.L_16:
        /*0040*/ 	.word	0x00000000
        /*0044*/ 	.short	0x0001
        /*0046*/ 	.short	0x0008
        /*0048*/ 	.byte	0x00, 0xf4, 0x21, 0x00


	//----- nvinfo : EIATTR_KPARAM_INFO
	.align		4
.L_17:
        /*004c*/ 	.byte	0x04, 0x17
        /*004e*/ 	.short	(.L_19 - .L_18)
.L_18:
        /*0050*/ 	.word	0x00000000
        /*0054*/ 	.short	0x0000
        /*0056*/ 	.short	0x0000
        /*0058*/ 	.byte	0x00, 0xf4, 0x21, 0x00


	//----- nvinfo : EIATTR_MAXREG_COUNT
	.align		4
.L_19:
        /*005c*/ 	.byte	0x03, 0x1b
        /*005e*/ 	.short	0x00ff


	//----- nvinfo : EIATTR_EXIT_INSTR_OFFSETS
	.align		4
        /*0060*/ 	.byte	0x04, 0x1c
        /*0062*/ 	.short	(.L_21 - .L_20)


	//   ....[0]....
.L_20:
        /*0064*/ 	.word	0x000000f0


	//   ....[1]....
        /*0068*/ 	.word	0x00000130


	//----- nvinfo : EIATTR_REQNTID
	.align		4
.L_21:
        /*006c*/ 	.byte	0x04, 0x10
        /*006e*/ 	.short	(.L_23 - .L_22)
.L_22:
        /*0070*/ 	.word	0x00000080
        /*0074*/ 	.word	0x00000001
        /*0078*/ 	.word	0x00000001


	//----- nvinfo : EIATTR_CRS_STACK_SIZE
	.align		4
.L_23:
        /*007c*/ 	.byte	0x04, 0x1e
        /*007e*/ 	.short	(.L_25 - .L_24)
.L_24:
        /*0080*/ 	.word	0x00000000
.L_25:


//--------------------- .nv.callgraph             --------------------------
	.section	.nv.callgraph,"",@"SHT_CUDA_CALLGRAPH"
	.align	4
	.sectionentsize	8
	.align		4
        /*0000*/ 	.word	0x00000000
	.align		4
        /*0004*/ 	.word	0xffffffff
	.align		4
        /*0008*/ 	.word	0x00000000
	.align		4
        /*000c*/ 	.word	0xfffffffe
	.align		4
        /*0010*/ 	.word	0x00000000
	.align		4
        /*0014*/ 	.word	0xfffffffd
	.align		4
        /*0018*/ 	.word	0x00000000
	.align		4
        /*001c*/ 	.word	0xfffffffc


//--------------------- .nv.rel.action            --------------------------
	.section	.nv.rel.action,"",@"SHT_CUDA_RELOCINFO"
	.align	8
	.sectionentsize	8
        /*0000*/ 	.byte	0x73, 0x00, 0x00, 0x00, 0x00, 0x00, 0x00, 0x00, 0x00, 0x00, 0x00, 0x11, 0x25, 0x00, 0x05, 0x36


//--------------------- .nv.constant0.triton_poi_fused__to_copy_12 --------------------------
	.section	.nv.constant0.triton_poi_fused__to_copy_12,"a",@progbits
	.sectionflags	@""
	.align	4
.nv.constant0.triton_poi_fused__to_copy_12:
	.zero		384


//--------------------- .text.triton_poi_fused__to_copy_12 --------------------------
	.section	.text.triton_poi_fused__to_copy_12,"ax",@progbits
	.sectioninfo	@"SHI_REGISTERS=8"
	.align	128
        .global         triton_poi_fused__to_copy_12
        .type           triton_poi_fused__to_copy_12,@function
        .size           triton_poi_fused__to_copy_12,(.L_x_3 - triton_poi_fused__to_copy_12)
        .other          triton_poi_fused__to_copy_12,@"STO_CUDA_ENTRY STV_DEFAULT"
triton_poi_fused__to_copy_12:
.text.triton_poi_fused__to_copy_12:
[----:B------:R-:W-:Y:S02]  /*0000*/  IMAD.MOV.U32 R1, RZ, RZ, c[0x0][0x28] ;  /* 0x00000a00ff017624 */ /* 0x000fe400078e00ff */
[----:B------:R-:W0:Y:S01]  /*0010*/  S2R R0, SR_TID.X ;  /* 0x0000000000007919 */ /* 0x000e220000002100 */
[----:B------:R-:W-:Y:S01]  /*0020*/  ULDC.64 UR4, c[0x0][0x118] ;  /* 0x0000460000047ab9 */ /* 0x000fe20000000a00 */
[----:B------:R-:W-:Y:S01]  /*0030*/  BSSY B0, `(.L_x_0) ;  /* 0x000000b000007945 */ /* 0x000fe20003800000 */
[----:B------:R-:W-:Y:S01]  /*0040*/  IMAD.MOV.U32 R5, RZ, RZ, 0x2 ;  /* 0x00000002ff057424 */ /* 0x000fe200078e00ff */
[----:B------:R-:W1:Y:S01]  /*0050*/  S2R R3, SR_CTAID.X ;  /* 0x0000000000037919 */ /* 0x000e620000002500 */
[----:B------:R-:W-:Y:S02]  /*0060*/  MOV R2, RZ ;  /* 0x000000ff00027202 */ /* 0x000fe40000000f00 */
[----:B0-----:R-:W-:-:S04]  /*0070*/  LOP3.LUT R0, R0, 0x7f, RZ, 0xc0, !PT ;  /* 0x0000007f00007812 */ /* 0x001fc800078ec0ff */
[----:B-1----:R-:W-:-:S04]  /*0080*/  LEA R0, R3, R0, 0x7 ;  /* 0x0000000003007211 */ /* 0x002fc800078e38ff */
[----:B------:R-:W-:-:S13]  /*0090*/  ISETP.GE.AND P0, PT, R0, 0xc00, PT ;  /* 0x00000c000000780c */ /* 0x000fda0003f06270 */
[----:B------:R-:W-:Y:S05]  /*00a0*/  @P0 BRA `(.L_x_1) ;  /* 0x0000003000000947 */ /* 0x000fea0003800000 */
[----:B------:R-:W-:-:S04]  /*00b0*/  IMAD.MOV.U32 R3, RZ, RZ, 0x4 ;  /* 0x00000004ff037424 */ /* 0x000fc800078e00ff */
[----:B------:R-:W-:-:S06]  /*00c0*/  IMAD.WIDE R2, R0, R3, c[0x0][0x160] ;  /* 0x0000580000027625 */ /* 0x000fcc00078e0203 */
[----:B------:R0:W5:Y:S02]  /*00d0*/  LDG.E R2, [R2.64] ;  /* 0x0000000402027981 */ /* 0x000164000c1e1900 */
.L_x_1:
[----:B------:R-:W-:Y:S05]  /*00e0*/  BSYNC B0 ;  /* 0x0000000000007941 */ /* 0x000fea0003800000 */
.L_x_0:
[----:B------:R-:W-:Y:S05]  /*00f0*/  @P0 EXIT ;  /* 0x000000000000094d */ /* 0x000fea0003800000 */
[----:B-----5:R-:W-:Y:S01]  /*0100*/  F2FP.BF16.PACK_AB R4, RZ, R2 ;  /* 0x00000002ff04723e */ /* 0x020fe200000010ff */
[----:B0-----:R-:W-:-:S05]  /*0110*/  IMAD.WIDE R2, R0, R5, c[0x0][0x168] ;  /* 0x00005a0000027625 */ /* 0x001fca00078e0205 */
[----:B------:R-:W-:Y:S01]  /*0120*/  STG.E.U16 [R2.64], R4 ;  /* 0x0000000402007986 */ /* 0x000fe2000c101504 */
[----:B------:R-:W-:Y:S05]  /*0130*/  EXIT ;  /* 0x000000000000794d */ /* 0x000fea0003800000 */
.L_x_2:
[----:B------:R-:W-:-:S00]  /*0140*/  BRA `(.L_x_2) ;  /* 0xfffffff000007947 */ /* 0x000fc0000383ffff */
[----:B------:R-:W-:-:S00]  /*0150*/  NOP ;  /* 0x0000000000007918 */ /* 0x000fc00000000000 */
        /* <DEDUP_REMOVED lines=10> */
.L_x_3:
